//
// Generated by NVIDIA NVVM Compiler
//
// Compiler Build ID: CL-36424714
// Cuda compilation tools, release 13.0, V13.0.88
// Based on NVVM 20.0.0
//

.version 9.0
.target sm_100
.address_size 64

	// .globl	_ZN3cub18CUB_300001_SM_10006detail11EmptyKernelIvEEvv
.global .align 1 .b8 _ZN41_INTERNAL_5edd502f_4_k_cu_a26a7235_2867514cuda3std3__45__cpo5beginE[1];
.global .align 1 .b8 _ZN41_INTERNAL_5edd502f_4_k_cu_a26a7235_2867514cuda3std3__45__cpo3endE[1];
.global .align 1 .b8 _ZN41_INTERNAL_5edd502f_4_k_cu_a26a7235_2867514cuda3std3__45__cpo6cbeginE[1];
.global .align 1 .b8 _ZN41_INTERNAL_5edd502f_4_k_cu_a26a7235_2867514cuda3std3__45__cpo4cendE[1];
.global .align 1 .b8 _ZN41_INTERNAL_5edd502f_4_k_cu_a26a7235_2867514cuda3std3__45__cpo6rbeginE[1];
.global .align 1 .b8 _ZN41_INTERNAL_5edd502f_4_k_cu_a26a7235_2867514cuda3std3__45__cpo4rendE[1];
.global .align 1 .b8 _ZN41_INTERNAL_5edd502f_4_k_cu_a26a7235_2867514cuda3std3__45__cpo7crbeginE[1];
.global .align 1 .b8 _ZN41_INTERNAL_5edd502f_4_k_cu_a26a7235_2867514cuda3std3__45__cpo5crendE[1];
.global .align 1 .b8 _ZN41_INTERNAL_5edd502f_4_k_cu_a26a7235_2867514cuda3std3__443_GLOBAL__N__5edd502f_4_k_cu_a26a7235_2867516ignoreE[1];
.global .align 1 .b8 _ZN41_INTERNAL_5edd502f_4_k_cu_a26a7235_2867514cuda3std3__419piecewise_constructE[1];
.global .align 1 .b8 _ZN41_INTERNAL_5edd502f_4_k_cu_a26a7235_2867514cuda3std3__48in_placeE[1];
.global .align 1 .b8 _ZN41_INTERNAL_5edd502f_4_k_cu_a26a7235_2867514cuda3std3__420unreachable_sentinelE[1];
.global .align 1 .b8 _ZN41_INTERNAL_5edd502f_4_k_cu_a26a7235_2867514cuda3std3__47nulloptE[1];
.global .align 1 .b8 _ZN41_INTERNAL_5edd502f_4_k_cu_a26a7235_2867514cuda3std3__48unexpectE[1];
.global .align 1 .b8 _ZN41_INTERNAL_5edd502f_4_k_cu_a26a7235_2867514cuda3std6ranges3__45__cpo4swapE[1];
.global .align 1 .b8 _ZN41_INTERNAL_5edd502f_4_k_cu_a26a7235_2867514cuda3std6ranges3__45__cpo9iter_moveE[1];
.global .align 1 .b8 _ZN41_INTERNAL_5edd502f_4_k_cu_a26a7235_2867514cuda3std6ranges3__45__cpo5beginE[1];
.global .align 1 .b8 _ZN41_INTERNAL_5edd502f_4_k_cu_a26a7235_2867514cuda3std6ranges3__45__cpo3endE[1];
.global .align 1 .b8 _ZN41_INTERNAL_5edd502f_4_k_cu_a26a7235_2867514cuda3std6ranges3__45__cpo6cbeginE[1];
.global .align 1 .b8 _ZN41_INTERNAL_5edd502f_4_k_cu_a26a7235_2867514cuda3std6ranges3__45__cpo4cendE[1];
.global .align 1 .b8 _ZN41_INTERNAL_5edd502f_4_k_cu_a26a7235_2867514cuda3std6ranges3__45__cpo7advanceE[1];
.global .align 1 .b8 _ZN41_INTERNAL_5edd502f_4_k_cu_a26a7235_2867514cuda3std6ranges3__45__cpo9iter_swapE[1];
.global .align 1 .b8 _ZN41_INTERNAL_5edd502f_4_k_cu_a26a7235_2867514cuda3std6ranges3__45__cpo4nextE[1];
.global .align 1 .b8 _ZN41_INTERNAL_5edd502f_4_k_cu_a26a7235_2867514cuda3std6ranges3__45__cpo4prevE[1];
.global .align 1 .b8 _ZN41_INTERNAL_5edd502f_4_k_cu_a26a7235_2867514cuda3std6ranges3__45__cpo4dataE[1];
.global .align 1 .b8 _ZN41_INTERNAL_5edd502f_4_k_cu_a26a7235_2867514cuda3std6ranges3__45__cpo5cdataE[1];
.global .align 1 .b8 _ZN41_INTERNAL_5edd502f_4_k_cu_a26a7235_2867514cuda3std6ranges3__45__cpo4sizeE[1];
.global .align 1 .b8 _ZN41_INTERNAL_5edd502f_4_k_cu_a26a7235_2867514cuda3std6ranges3__45__cpo5ssizeE[1];
.global .align 1 .b8 _ZN41_INTERNAL_5edd502f_4_k_cu_a26a7235_2867514cuda3std6ranges3__45__cpo8distanceE[1];
.global .align 1 .b8 _ZN41_INTERNAL_5edd502f_4_k_cu_a26a7235_2867516thrust24THRUST_300001_SM_1000_NS6system6detail10sequential3seqE[1];
.global .align 1 .b8 _ZN41_INTERNAL_5edd502f_4_k_cu_a26a7235_2867516thrust24THRUST_300001_SM_1000_NS12placeholders2_1E[1];
.global .align 1 .b8 _ZN41_INTERNAL_5edd502f_4_k_cu_a26a7235_2867516thrust24THRUST_300001_SM_1000_NS12placeholders2_2E[1];
.global .align 1 .b8 _ZN41_INTERNAL_5edd502f_4_k_cu_a26a7235_2867516thrust24THRUST_300001_SM_1000_NS12placeholders2_3E[1];
.global .align 1 .b8 _ZN41_INTERNAL_5edd502f_4_k_cu_a26a7235_2867516thrust24THRUST_300001_SM_1000_NS12placeholders2_4E[1];
.global .align 1 .b8 _ZN41_INTERNAL_5edd502f_4_k_cu_a26a7235_2867516thrust24THRUST_300001_SM_1000_NS12placeholders2_5E[1];
.global .align 1 .b8 _ZN41_INTERNAL_5edd502f_4_k_cu_a26a7235_2867516thrust24THRUST_300001_SM_1000_NS12placeholders2_6E[1];
.global .align 1 .b8 _ZN41_INTERNAL_5edd502f_4_k_cu_a26a7235_2867516thrust24THRUST_300001_SM_1000_NS12placeholders2_7E[1];
.global .align 1 .b8 _ZN41_INTERNAL_5edd502f_4_k_cu_a26a7235_2867516thrust24THRUST_300001_SM_1000_NS12placeholders2_8E[1];
.global .align 1 .b8 _ZN41_INTERNAL_5edd502f_4_k_cu_a26a7235_2867516thrust24THRUST_300001_SM_1000_NS12placeholders2_9E[1];
.global .align 1 .b8 _ZN41_INTERNAL_5edd502f_4_k_cu_a26a7235_2867516thrust24THRUST_300001_SM_1000_NS12placeholders3_10E[1];

.visible .entry _ZN3cub18CUB_300001_SM_10006detail11EmptyKernelIvEEvv()
{


	ret;

}


// ===== COMPILED SASS (sm_100) =====

	.target	sm_100

	.elftype	@"ET_EXEC"


//--------------------- .note.nv.tkinfo           --------------------------
	.section	.note.nv.tkinfo,"",@"SHT_NOTE"
	.sectionflags	@"SHF_NOTE_NV_TKINFO"
	.tkinfo
        /*0018*/ 	.word	0x00000002
        /*0030*/ 	.string	""
        /*0030*/ 	.string	"ptxas"
        /*0030*/ 	.string	"Cuda compilation tools, release 13.0, V13.0.88"
        /*0030*/ 	.string	"Build cuda_13.0.r13.0/compiler.36424714_0"
        /*0030*/ 	.string	"-arch sm_100 -m 64 "



//--------------------- .note.nv.cuinfo           --------------------------
	.section	.note.nv.cuinfo,"",@"SHT_NOTE"
	.sectionflags	@"SHF_NOTE_NV_CUINFO"
        /*0018*/ 	.short	0x0002
        /*001a*/ 	.short	0x0064
        /*001c*/ 	.short	0x0082
	.zero		2


//--------------------- .nv.info                  --------------------------
	.section	.nv.info,"",@"SHT_CUDA_INFO"
	.align	4


	//----- nvinfo : EIATTR_REGCOUNT
	.align		4
        /*0000*/ 	.byte	0x04, 0x2f
        /*0002*/ 	.short	(.L_41 - .L_40)
	.align		4
.L_40:
        /*0004*/ 	.word	index@(_ZN3cub18CUB_300001_SM_10006detail11EmptyKernelIvEEvv)
        /*0008*/ 	.word	0x00000004


	//----- nvinfo : EIATTR_FRAME_SIZE
	.align		4
.L_41:
        /*000c*/ 	.byte	0x04, 0x11
        /*000e*/ 	.short	(.L_43 - .L_42)
	.align		4
.L_42:
        /*0010*/ 	.word	index@(_ZN3cub18CUB_300001_SM_10006detail11EmptyKernelIvEEvv)
        /*0014*/ 	.word	0x00000000


	//----- nvinfo : EIATTR_MIN_STACK_SIZE
	.align		4
.L_43:
        /*0018*/ 	.byte	0x04, 0x12
        /*001a*/ 	.short	(.L_45 - .L_44)
	.align		4
.L_44:
        /*001c*/ 	.word	index@(_ZN3cub18CUB_300001_SM_10006detail11EmptyKernelIvEEvv)
        /*0020*/ 	.word	0x00000000
.L_45:


//--------------------- .nv.compat                --------------------------
	.section	.nv.compat,"",@"SHT_CUDA_COMPAT_INFO"
	.align	4
        /*0000*/ 	.byte	0x02, 0x09, 0x00, 0x00, 0x02, 0x02, 0x01, 0x00, 0x02, 0x05, 0x05, 0x00, 0x03, 0x07, 0x01, 0x01
        /*0010*/ 	.byte	0x02, 0x03, 0x00, 0x00, 0x02, 0x06, 0x01, 0x00, 0x04, 0x0b, 0x08, 0x00, 0x09, 0x00, 0x00, 0x00
        /*0020*/ 	.byte	0x00, 0x00, 0x00, 0x00


//--------------------- .nv.info._ZN3cub18CUB_300001_SM_10006detail11EmptyKernelIvEEvv --------------------------
	.section	.nv.info._ZN3cub18CUB_300001_SM_10006detail11EmptyKernelIvEEvv,"",@"SHT_CUDA_INFO"
	.sectionflags	@""
	.align	4


	//----- nvinfo : EIATTR_CUDA_API_VERSION
	.align		4
        /*0000*/ 	.byte	0x04, 0x37
        /*0002*/ 	.short	(.L_47 - .L_46)
.L_46:
        /*0004*/ 	.word	0x00000082


	//----- nvinfo : EIATTR_SPARSE_MMA_MASK
	.align		4
.L_47:
        /*0008*/ 	.byte	0x03, 0x50
        /*000a*/ 	.short	0x0000


	//----- nvinfo : EIATTR_MAXREG_COUNT
	.align		4
        /*000c*/ 	.byte	0x03, 0x1b
        /*000e*/ 	.short	0x00ff


	//----- nvinfo : EIATTR_MERCURY_ISA_VERSION
	.align		4
        /*0010*/ 	.byte	0x03, 0x5f
        /*0012*/ 	.short	0x0101


	//----- nvinfo : EIATTR_VRC_CTA_INIT_COUNT
	.align		4
        /*0014*/ 	.byte	0x02, 0x4a
	.zero		1
	.zero		1


	//----- nvinfo : EIATTR_EXIT_INSTR_OFFSETS
	.align		4
        /*0018*/ 	.byte	0x04, 0x1c
        /*001a*/ 	.short	(.L_49 - .L_48)


	//   ....[0]....
.L_48:
        /*001c*/ 	.word	0x00000010


	//----- nvinfo : EIATTR_SW_WAR
	.align		4
.L_49:
        /*0020*/ 	.byte	0x04, 0x36
        /*0022*/ 	.short	(.L_51 - .L_50)
.L_50:
        /*0024*/ 	.word	0x00000008
.L_51:


//--------------------- .nv.callgraph             --------------------------
	.section	.nv.callgraph,"",@"SHT_CUDA_CALLGRAPH"
	.align	4
	.sectionentsize	8
	.align		4
        /*0000*/ 	.word	0x00000000
	.align		4
        /*0004*/ 	.word	0xffffffff
	.align		4
        /*0008*/ 	.word	0x00000000
	.align		4
        /*000c*/ 	.word	0xfffffffe
	.align		4
        /*0010*/ 	.word	0x00000000
	.align		4
        /*0014*/ 	.word	0xfffffffd
	.align		4
        /*0018*/ 	.word	0x00000000
	.align		4
        /*001c*/ 	.word	0xfffffffc


//--------------------- .nv.constant4             --------------------------
	.section	.nv.constant4,"a",@progbits
	.align	8
	.align		8
.nv.constant4:
        /*0000*/ 	.dword	_ZN41_INTERNAL_5edd502f_4_k_cu_a26a7235_2871374cuda3std3__45__cpo5beginE
	.align		8
        /*0008*/ 	.dword	_ZN41_INTERNAL_5edd502f_4_k_cu_a26a7235_2871374cuda3std3__45__cpo3endE
	.align		8
        /*0010*/ 	.dword	_ZN41_INTERNAL_5edd502f_4_k_cu_a26a7235_2871374cuda3std3__45__cpo6cbeginE
	.align		8
        /*0018*/ 	.dword	_ZN41_INTERNAL_5edd502f_4_k_cu_a26a7235_2871374cuda3std3__45__cpo4cendE
	.align		8
        /*0020*/ 	.dword	_ZN41_INTERNAL_5edd502f_4_k_cu_a26a7235_2871374cuda3std3__45__cpo6rbeginE
	.align		8
        /*0028*/ 	.dword	_ZN41_INTERNAL_5edd502f_4_k_cu_a26a7235_2871374cuda3std3__45__cpo4rendE
	.align		8
        /*0030*/ 	.dword	_ZN41_INTERNAL_5edd502f_4_k_cu_a26a7235_2871374cuda3std3__45__cpo7crbeginE
	.align		8
        /*0038*/ 	.dword	_ZN41_INTERNAL_5edd502f_4_k_cu_a26a7235_2871374cuda3std3__45__cpo5crendE
	.align		8
        /*0040*/ 	.dword	_ZN41_INTERNAL_5edd502f_4_k_cu_a26a7235_2871374cuda3std3__443_GLOBAL__N__5edd502f_4_k_cu_a26a7235_2871376ignoreE
	.align		8
        /*0048*/ 	.dword	_ZN41_INTERNAL_5edd502f_4_k_cu_a26a7235_2871374cuda3std3__419piecewise_constructE
	.align		8
        /*0050*/ 	.dword	_ZN41_INTERNAL_5edd502f_4_k_cu_a26a7235_2871374cuda3std3__48in_placeE
	.align		8
        /*0058*/ 	.dword	_ZN41_INTERNAL_5edd502f_4_k_cu_a26a7235_2871374cuda3std3__420unreachable_sentinelE
	.align		8
        /*0060*/ 	.dword	_ZN41_INTERNAL_5edd502f_4_k_cu_a26a7235_2871374cuda3std3__47nulloptE
	.align		8
        /*0068*/ 	.dword	_ZN41_INTERNAL_5edd502f_4_k_cu_a26a7235_2871374cuda3std3__48unexpectE
	.align		8
        /*0070*/ 	.dword	_ZN41_INTERNAL_5edd502f_4_k_cu_a26a7235_2871374cuda3std6ranges3__45__cpo4swapE
	.align		8
        /*0078*/ 	.dword	_ZN41_INTERNAL_5edd502f_4_k_cu_a26a7235_2871374cuda3std6ranges3__45__cpo9iter_moveE
	.align		8
        /*0080*/ 	.dword	_ZN41_INTERNAL_5edd502f_4_k_cu_a26a7235_2871374cuda3std6ranges3__45__cpo5beginE
	.align		8
        /*0088*/ 	.dword	_ZN41_INTERNAL_5edd502f_4_k_cu_a26a7235_2871374cuda3std6ranges3__45__cpo3endE
	.align		8
        /*0090*/ 	.dword	_ZN41_INTERNAL_5edd502f_4_k_cu_a26a7235_2871374cuda3std6ranges3__45__cpo6cbeginE
	.align		8
        /*0098*/ 	.dword	_ZN41_INTERNAL_5edd502f_4_k_cu_a26a7235_2871374cuda3std6ranges3__45__cpo4cendE
	.align		8
        /*00a0*/ 	.dword	_ZN41_INTERNAL_5edd502f_4_k_cu_a26a7235_2871374cuda3std6ranges3__45__cpo7advanceE
	.align		8
        /*00a8*/ 	.dword	_ZN41_INTERNAL_5edd502f_4_k_cu_a26a7235_2871374cuda3std6ranges3__45__cpo9iter_swapE
	.align		8
        /*00b0*/ 	.dword	_ZN41_INTERNAL_5edd502f_4_k_cu_a26a7235_2871374cuda3std6ranges3__45__cpo4nextE
	.align		8
        /*00b8*/ 	.dword	_ZN41_INTERNAL_5edd502f_4_k_cu_a26a7235_2871374cuda3std6ranges3__45__cpo4prevE
	.align		8
        /*00c0*/ 	.dword	_ZN41_INTERNAL_5edd502f_4_k_cu_a26a7235_2871374cuda3std6ranges3__45__cpo4dataE
	.align		8
        /*00c8*/ 	.dword	_ZN41_INTERNAL_5edd502f_4_k_cu_a26a7235_2871374cuda3std6ranges3__45__cpo5cdataE
	.align		8
        /*00d0*/ 	.dword	_ZN41_INTERNAL_5edd502f_4_k_cu_a26a7235_2871374cuda3std6ranges3__45__cpo4sizeE
	.align		8
        /*00d8*/ 	.dword	_ZN41_INTERNAL_5edd502f_4_k_cu_a26a7235_2871374cuda3std6ranges3__45__cpo5ssizeE
	.align		8
        /*00e0*/ 	.dword	_ZN41_INTERNAL_5edd502f_4_k_cu_a26a7235_2871374cuda3std6ranges3__45__cpo8distanceE
	.align		8
        /*00e8*/ 	.dword	_ZN41_INTERNAL_5edd502f_4_k_cu_a26a7235_2871376thrust24THRUST_300001_SM_1000_NS6system6detail10sequential3seqE
	.align		8
        /*00f0*/ 	.dword	_ZN41_INTERNAL_5edd502f_4_k_cu_a26a7235_2871376thrust24THRUST_300001_SM_1000_NS12placeholders2_1E
	.align		8
        /*00f8*/ 	.dword	_ZN41_INTERNAL_5edd502f_4_k_cu_a26a7235_2871376thrust24THRUST_300001_SM_1000_NS12placeholders2_2E
	.align		8
        /*0100*/ 	.dword	_ZN41_INTERNAL_5edd502f_4_k_cu_a26a7235_2871376thrust24THRUST_300001_SM_1000_NS12placeholders2_3E
	.align		8
        /*0108*/ 	.dword	_ZN41_INTERNAL_5edd502f_4_k_cu_a26a7235_2871376thrust24THRUST_300001_SM_1000_NS12placeholders2_4E
	.align		8
        /*0110*/ 	.dword	_ZN41_INTERNAL_5edd502f_4_k_cu_a26a7235_2871376thrust24THRUST_300001_SM_1000_NS12placeholders2_5E
	.align		8
        /*0118*/ 	.dword	_ZN41_INTERNAL_5edd502f_4_k_cu_a26a7235_2871376thrust24THRUST_300001_SM_1000_NS12placeholders2_6E
	.align		8
        /*0120*/ 	.dword	_ZN41_INTERNAL_5edd502f_4_k_cu_a26a7235_2871376thrust24THRUST_300001_SM_1000_NS12placeholders2_7E
	.align		8
        /*0128*/ 	.dword	_ZN41_INTERNAL_5edd502f_4_k_cu_a26a7235_2871376thrust24THRUST_300001_SM_1000_NS12placeholders2_8E
	.align		8
        /*0130*/ 	.dword	_ZN41_INTERNAL_5edd502f_4_k_cu_a26a7235_2871376thrust24THRUST_300001_SM_1000_NS12placeholders2_9E
	.align		8
        /*0138*/ 	.dword	_ZN41_INTERNAL_5edd502f_4_k_cu_a26a7235_2871376thrust24THRUST_300001_SM_1000_NS12placeholders3_10E


//--------------------- .text._ZN3cub18CUB_300001_SM_10006detail11EmptyKernelIvEEvv --------------------------
	.section	.text._ZN3cub18CUB_300001_SM_10006detail11EmptyKernelIvEEvv,"ax",@progbits
	.align	128
        .global         _ZN3cub18CUB_300001_SM_10006detail11EmptyKernelIvEEvv
        .type           _ZN3cub18CUB_300001_SM_10006detail11EmptyKernelIvEEvv,@function
        .size           _ZN3cub18CUB_300001_SM_10006detail11EmptyKernelIvEEvv,(.L_x_1 - _ZN3cub18CUB_300001_SM_10006detail11EmptyKernelIvEEvv)
        .other          _ZN3cub18CUB_300001_SM_10006detail11EmptyKernelIvEEvv,@"STO_CUDA_ENTRY STV_DEFAULT"
_ZN3cub18CUB_300001_SM_10006detail11EmptyKernelIvEEvv:
.text._ZN3cub18CUB_300001_SM_10006detail11EmptyKernelIvEEvv:
[----:B------:R-:W-:Y:S01]  /*0000*/  LDC R1, c[0x0][0x37c] ;  /* 0x0000df00ff017b82 */ /* 0x000fe20000000800 */
[----:B------:R-:W-:Y:S05]  /*0010*/  EXIT ;  /* 0x000000000000794d */ /* 0x000fea0003800000 */
.L_x_0:
[----:B------:R-:W-:-:S00]  /*0020*/  BRA `(.L_x_0) ;  /* 0xfffffffc00fc7947 */ /* 0x000fc0000383ffff */
[----:B------:R-:W-:-:S00]  /*0030*/  NOP ;  /* 0x0000000000007918 */ /* 0x000fc00000000000 */
        /* <DEDUP_REMOVED lines=12> */
.L_x_1:


//--------------------- .nv.shared.reserved.0     --------------------------
	.section	.nv.shared.reserved.0,"aw",@nobits
	.weak		__nv_reservedSMEM_offset_0_alias
	.size		__nv_reservedSMEM_offset_0_alias, 0, 64
	.other		__nv_reservedSMEM_offset_0_alias,@"STO_CUDA_RESERVED_SHARED STV_DEFAULT"
__nv_reservedSMEM_offset_0_alias:
	.zero		0
	.zero		64


//--------------------- .nv.global                --------------------------
	.section	.nv.global,"aw",@nobits
.nv.global:
	.type		_ZN41_INTERNAL_5edd502f_4_k_cu_a26a7235_2871376thrust24THRUST_300001_SM_1000_NS12placeholders2_5E,@object
	.size		_ZN41_INTERNAL_5edd502f_4_k_cu_a26a7235_2871376thrust24THRUST_300001_SM_1000_NS12placeholders2_5E,(_ZN41_INTERNAL_5edd502f_4_k_cu_a26a7235_2871374cuda3std3__45__cpo6cbeginE - _ZN41_INTERNAL_5edd502f_4_k_cu_a26a7235_2871376thrust24THRUST_300001_SM_1000_NS12placeholders2_5E)
_ZN41_INTERNAL_5edd502f_4_k_cu_a26a7235_2871376thrust24THRUST_300001_SM_1000_NS12placeholders2_5E:
	.zero		1
	.type		_ZN41_INTERNAL_5edd502f_4_k_cu_a26a7235_2871374cuda3std3__45__cpo6cbeginE,@object
	.size		_ZN41_INTERNAL_5edd502f_4_k_cu_a26a7235_2871374cuda3std3__45__cpo6cbeginE,(_ZN41_INTERNAL_5edd502f_4_k_cu_a26a7235_2871374cuda3std6ranges3__45__cpo6cbeginE - _ZN41_INTERNAL_5edd502f_4_k_cu_a26a7235_2871374cuda3std3__45__cpo6cbeginE)
_ZN41_INTERNAL_5edd502f_4_k_cu_a26a7235_2871374cuda3std3__45__cpo6cbeginE:
	.zero		1
	.type		_ZN41_INTERNAL_5edd502f_4_k_cu_a26a7235_2871374cuda3std6ranges3__45__cpo6cbeginE,@object
	.size		_ZN41_INTERNAL_5edd502f_4_k_cu_a26a7235_2871374cuda3std6ranges3__45__cpo6cbeginE,(_ZN41_INTERNAL_5edd502f_4_k_cu_a26a7235_2871374cuda3std3__48in_placeE - _ZN41_INTERNAL_5edd502f_4_k_cu_a26a7235_2871374cuda3std6ranges3__45__cpo6cbeginE)
_ZN41_INTERNAL_5edd502f_4_k_cu_a26a7235_2871374cuda3std6ranges3__45__cpo6cbeginE:
	.zero		1
	.type		_ZN41_INTERNAL_5edd502f_4_k_cu_a26a7235_2871374cuda3std3__48in_placeE,@object
	.size		_ZN41_INTERNAL_5edd502f_4_k_cu_a26a7235_2871374cuda3std3__48in_placeE,(_ZN41_INTERNAL_5edd502f_4_k_cu_a26a7235_2871374cuda3std6ranges3__45__cpo4sizeE - _ZN41_INTERNAL_5edd502f_4_k_cu_a26a7235_2871374cuda3std3__48in_placeE)
_ZN41_INTERNAL_5edd502f_4_k_cu_a26a7235_2871374cuda3std3__48in_placeE:
	.zero		1
	.type		_ZN41_INTERNAL_5edd502f_4_k_cu_a26a7235_2871374cuda3std6ranges3__45__cpo4sizeE,@object
	.size		_ZN41_INTERNAL_5edd502f_4_k_cu_a26a7235_2871374cuda3std6ranges3__45__cpo4sizeE,(_ZN41_INTERNAL_5edd502f_4_k_cu_a26a7235_2871376thrust24THRUST_300001_SM_1000_NS12placeholders2_9E - _ZN41_INTERNAL_5edd502f_4_k_cu_a26a7235_2871374cuda3std6ranges3__45__cpo4sizeE)
_ZN41_INTERNAL_5edd502f_4_k_cu_a26a7235_2871374cuda3std6ranges3__45__cpo4sizeE:
	.zero		1
	.type		_ZN41_INTERNAL_5edd502f_4_k_cu_a26a7235_2871376thrust24THRUST_300001_SM_1000_NS12placeholders2_9E,@object
	.size		_ZN41_INTERNAL_5edd502f_4_k_cu_a26a7235_2871376thrust24THRUST_300001_SM_1000_NS12placeholders2_9E,(_ZN41_INTERNAL_5edd502f_4_k_cu_a26a7235_2871374cuda3std3__45__cpo7crbeginE - _ZN41_INTERNAL_5edd502f_4_k_cu_a26a7235_2871376thrust24THRUST_300001_SM_1000_NS12placeholders2_9E)
_ZN41_INTERNAL_5edd502f_4_k_cu_a26a7235_2871376thrust24THRUST_300001_SM_1000_NS12placeholders2_9E:
	.zero		1
	.type		_ZN41_INTERNAL_5edd502f_4_k_cu_a26a7235_2871374cuda3std3__45__cpo7crbeginE,@object
	.size		_ZN41_INTERNAL_5edd502f_4_k_cu_a26a7235_2871374cuda3std3__45__cpo7crbeginE,(_ZN41_INTERNAL_5edd502f_4_k_cu_a26a7235_2871374cuda3std6ranges3__45__cpo4nextE - _ZN41_INTERNAL_5edd502f_4_k_cu_a26a7235_2871374cuda3std3__45__cpo7crbeginE)
_ZN41_INTERNAL_5edd502f_4_k_cu_a26a7235_2871374cuda3std3__45__cpo7crbeginE:
	.zero		1
	.type		_ZN41_INTERNAL_5edd502f_4_k_cu_a26a7235_2871374cuda3std6ranges3__45__cpo4nextE,@object
	.size		_ZN41_INTERNAL_5edd502f_4_k_cu_a26a7235_2871374cuda3std6ranges3__45__cpo4nextE,(_ZN41_INTERNAL_5edd502f_4_k_cu_a26a7235_2871374cuda3std6ranges3__45__cpo4swapE - _ZN41_INTERNAL_5edd502f_4_k_cu_a26a7235_2871374cuda3std6ranges3__45__cpo4nextE)
_ZN41_INTERNAL_5edd502f_4_k_cu_a26a7235_2871374cuda3std6ranges3__45__cpo4nextE:
	.zero		1
	.type		_ZN41_INTERNAL_5edd502f_4_k_cu_a26a7235_2871374cuda3std6ranges3__45__cpo4swapE,@object
	.size		_ZN41_INTERNAL_5edd502f_4_k_cu_a26a7235_2871374cuda3std6ranges3__45__cpo4swapE,(_ZN41_INTERNAL_5edd502f_4_k_cu_a26a7235_2871376thrust24THRUST_300001_SM_1000_NS12placeholders2_1E - _ZN41_INTERNAL_5edd502f_4_k_cu_a26a7235_2871374cuda3std6ranges3__45__cpo4swapE)
_ZN41_INTERNAL_5edd502f_4_k_cu_a26a7235_2871374cuda3std6ranges3__45__cpo4swapE:
	.zero		1
	.type		_ZN41_INTERNAL_5edd502f_4_k_cu_a26a7235_2871376thrust24THRUST_300001_SM_1000_NS12placeholders2_1E,@object
	.size		_ZN41_INTERNAL_5edd502f_4_k_cu_a26a7235_2871376thrust24THRUST_300001_SM_1000_NS12placeholders2_1E,(_ZN41_INTERNAL_5edd502f_4_k_cu_a26a7235_2871376thrust24THRUST_300001_SM_1000_NS12placeholders2_3E - _ZN41_INTERNAL_5edd502f_4_k_cu_a26a7235_2871376thrust24THRUST_300001_SM_1000_NS12placeholders2_1E)
_ZN41_INTERNAL_5edd502f_4_k_cu_a26a7235_2871376thrust24THRUST_300001_SM_1000_NS12placeholders2_1E:
	.zero		1
	.type		_ZN41_INTERNAL_5edd502f_4_k_cu_a26a7235_2871376thrust24THRUST_300001_SM_1000_NS12placeholders2_3E,@object
	.size		_ZN41_INTERNAL_5edd502f_4_k_cu_a26a7235_2871376thrust24THRUST_300001_SM_1000_NS12placeholders2_3E,(_ZN41_INTERNAL_5edd502f_4_k_cu_a26a7235_2871374cuda3std3__45__cpo5beginE - _ZN41_INTERNAL_5edd502f_4_k_cu_a26a7235_2871376thrust24THRUST_300001_SM_1000_NS12placeholders2_3E)
_ZN41_INTERNAL_5edd502f_4_k_cu_a26a7235_2871376thrust24THRUST_300001_SM_1000_NS12placeholders2_3E:
	.zero		1
	.type		_ZN41_INTERNAL_5edd502f_4_k_cu_a26a7235_2871374cuda3std3__45__cpo5beginE,@object
	.size		_ZN41_INTERNAL_5edd502f_4_k_cu_a26a7235_2871374cuda3std3__45__cpo5beginE,(_ZN41_INTERNAL_5edd502f_4_k_cu_a26a7235_2871374cuda3std6ranges3__45__cpo5beginE - _ZN41_INTERNAL_5edd502f_4_k_cu_a26a7235_2871374cuda3std3__45__cpo5beginE)
_ZN41_INTERNAL_5edd502f_4_k_cu_a26a7235_2871374cuda3std3__45__cpo5beginE:
	.zero		1
	.type		_ZN41_INTERNAL_5edd502f_4_k_cu_a26a7235_2871374cuda3std6ranges3__45__cpo5beginE,@object
	.size		_ZN41_INTERNAL_5edd502f_4_k_cu_a26a7235_2871374cuda3std6ranges3__45__cpo5beginE,(_ZN41_INTERNAL_5edd502f_4_k_cu_a26a7235_2871374cuda3std3__443_GLOBAL__N__5edd502f_4_k_cu_a26a7235_2871376ignoreE - _ZN41_INTERNAL_5edd502f_4_k_cu_a26a7235_2871374cuda3std6ranges3__45__cpo5beginE)
_ZN41_INTERNAL_5edd502f_4_k_cu_a26a7235_2871374cuda3std6ranges3__45__cpo5beginE:
	.zero		1
	.type		_ZN41_INTERNAL_5edd502f_4_k_cu_a26a7235_2871374cuda3std3__443_GLOBAL__N__5edd502f_4_k_cu_a26a7235_2871376ignoreE,@object
	.size		_ZN41_INTERNAL_5edd502f_4_k_cu_a26a7235_2871374cuda3std3__443_GLOBAL__N__5edd502f_4_k_cu_a26a7235_2871376ignoreE,(_ZN41_INTERNAL_5edd502f_4_k_cu_a26a7235_2871374cuda3std6ranges3__45__cpo4dataE - _ZN41_INTERNAL_5edd502f_4_k_cu_a26a7235_2871374cuda3std3__443_GLOBAL__N__5edd502f_4_k_cu_a26a7235_2871376ignoreE)
_ZN41_INTERNAL_5edd502f_4_k_cu_a26a7235_2871374cuda3std3__443_GLOBAL__N__5edd502f_4_k_cu_a26a7235_2871376ignoreE:
	.zero		1
	.type		_ZN41_INTERNAL_5edd502f_4_k_cu_a26a7235_2871374cuda3std6ranges3__45__cpo4dataE,@object
	.size		_ZN41_INTERNAL_5edd502f_4_k_cu_a26a7235_2871374cuda3std6ranges3__45__cpo4dataE,(_ZN41_INTERNAL_5edd502f_4_k_cu_a26a7235_2871376thrust24THRUST_300001_SM_1000_NS12placeholders2_7E - _ZN41_INTERNAL_5edd502f_4_k_cu_a26a7235_2871374cuda3std6ranges3__45__cpo4dataE)
_ZN41_INTERNAL_5edd502f_4_k_cu_a26a7235_2871374cuda3std6ranges3__45__cpo4dataE:
	.zero		1
	.type		_ZN41_INTERNAL_5edd502f_4_k_cu_a26a7235_2871376thrust24THRUST_300001_SM_1000_NS12placeholders2_7E,@object
	.size		_ZN41_INTERNAL_5edd502f_4_k_cu_a26a7235_2871376thrust24THRUST_300001_SM_1000_NS12placeholders2_7E,(_ZN41_INTERNAL_5edd502f_4_k_cu_a26a7235_2871374cuda3std3__45__cpo6rbeginE - _ZN41_INTERNAL_5edd502f_4_k_cu_a26a7235_2871376thrust24THRUST_300001_SM_1000_NS12placeholders2_7E)
_ZN41_INTERNAL_5edd502f_4_k_cu_a26a7235_2871376thrust24THRUST_300001_SM_1000_NS12placeholders2_7E:
	.zero		1
	.type		_ZN41_INTERNAL_5edd502f_4_k_cu_a26a7235_2871374cuda3std3__45__cpo6rbeginE,@object
	.size		_ZN41_INTERNAL_5edd502f_4_k_cu_a26a7235_2871374cuda3std3__45__cpo6rbeginE,(_ZN41_INTERNAL_5edd502f_4_k_cu_a26a7235_2871374cuda3std6ranges3__45__cpo7advanceE - _ZN41_INTERNAL_5edd502f_4_k_cu_a26a7235_2871374cuda3std3__45__cpo6rbeginE)
_ZN41_INTERNAL_5edd502f_4_k_cu_a26a7235_2871374cuda3std3__45__cpo6rbeginE:
	.zero		1
	.type		_ZN41_INTERNAL_5edd502f_4_k_cu_a26a7235_2871374cuda3std6ranges3__45__cpo7advanceE,@object
	.size		_ZN41_INTERNAL_5edd502f_4_k_cu_a26a7235_2871374cuda3std6ranges3__45__cpo7advanceE,(_ZN41_INTERNAL_5edd502f_4_k_cu_a26a7235_2871374cuda3std3__47nulloptE - _ZN41_INTERNAL_5edd502f_4_k_cu_a26a7235_2871374cuda3std6ranges3__45__cpo7advanceE)
_ZN41_INTERNAL_5edd502f_4_k_cu_a26a7235_2871374cuda3std6ranges3__45__cpo7advanceE:
	.zero		1
	.type		_ZN41_INTERNAL_5edd502f_4_k_cu_a26a7235_2871374cuda3std3__47nulloptE,@object
	.size		_ZN41_INTERNAL_5edd502f_4_k_cu_a26a7235_2871374cuda3std3__47nulloptE,(_ZN41_INTERNAL_5edd502f_4_k_cu_a26a7235_2871374cuda3std6ranges3__45__cpo8distanceE - _ZN41_INTERNAL_5edd502f_4_k_cu_a26a7235_2871374cuda3std3__47nulloptE)
_ZN41_INTERNAL_5edd502f_4_k_cu_a26a7235_2871374cuda3std3__47nulloptE:
	.zero		1
	.type		_ZN41_INTERNAL_5edd502f_4_k_cu_a26a7235_2871374cuda3std6ranges3__45__cpo8distanceE,@object
	.size		_ZN41_INTERNAL_5edd502f_4_k_cu_a26a7235_2871374cuda3std6ranges3__45__cpo8distanceE,(_ZN41_INTERNAL_5edd502f_4_k_cu_a26a7235_2871376thrust24THRUST_300001_SM_1000_NS12placeholders2_6E - _ZN41_INTERNAL_5edd502f_4_k_cu_a26a7235_2871374cuda3std6ranges3__45__cpo8distanceE)
_ZN41_INTERNAL_5edd502f_4_k_cu_a26a7235_2871374cuda3std6ranges3__45__cpo8distanceE:
	.zero		1
	.type		_ZN41_INTERNAL_5edd502f_4_k_cu_a26a7235_2871376thrust24THRUST_300001_SM_1000_NS12placeholders2_6E,@object
	.size		_ZN41_INTERNAL_5edd502f_4_k_cu_a26a7235_2871376thrust24THRUST_300001_SM_1000_NS12placeholders2_6E,(_ZN41_INTERNAL_5edd502f_4_k_cu_a26a7235_2871374cuda3std3__45__cpo4cendE - _ZN41_INTERNAL_5edd502f_4_k_cu_a26a7235_2871376thrust24THRUST_300001_SM_1000_NS12placeholders2_6E)
_ZN41_INTERNAL_5edd502f_4_k_cu_a26a7235_2871376thrust24THRUST_300001_SM_1000_NS12placeholders2_6E:
	.zero		1
	.type		_ZN41_INTERNAL_5edd502f_4_k_cu_a26a7235_2871374cuda3std3__45__cpo4cendE,@object
	.size		_ZN41_INTERNAL_5edd502f_4_k_cu_a26a7235_2871374cuda3std3__45__cpo4cendE,(_ZN41_INTERNAL_5edd502f_4_k_cu_a26a7235_2871374cuda3std6ranges3__45__cpo4cendE - _ZN41_INTERNAL_5edd502f_4_k_cu_a26a7235_2871374cuda3std3__45__cpo4cendE)
_ZN41_INTERNAL_5edd502f_4_k_cu_a26a7235_2871374cuda3std3__45__cpo4cendE:
	.zero		1
	.type		_ZN41_INTERNAL_5edd502f_4_k_cu_a26a7235_2871374cuda3std6ranges3__45__cpo4cendE,@object
	.size		_ZN41_INTERNAL_5edd502f_4_k_cu_a26a7235_2871374cuda3std6ranges3__45__cpo4cendE,(_ZN41_INTERNAL_5edd502f_4_k_cu_a26a7235_2871374cuda3std3__420unreachable_sentinelE - _ZN41_INTERNAL_5edd502f_4_k_cu_a26a7235_2871374cuda3std6ranges3__45__cpo4cendE)
_ZN41_INTERNAL_5edd502f_4_k_cu_a26a7235_2871374cuda3std6ranges3__45__cpo4cendE:
	.zero		1
	.type		_ZN41_INTERNAL_5edd502f_4_k_cu_a26a7235_2871374cuda3std3__420unreachable_sentinelE,@object
	.size		_ZN41_INTERNAL_5edd502f_4_k_cu_a26a7235_2871374cuda3std3__420unreachable_sentinelE,(_ZN41_INTERNAL_5edd502f_4_k_cu_a26a7235_2871374cuda3std6ranges3__45__cpo5ssizeE - _ZN41_INTERNAL_5edd502f_4_k_cu_a26a7235_2871374cuda3std3__420unreachable_sentinelE)
_ZN41_INTERNAL_5edd502f_4_k_cu_a26a7235_2871374cuda3std3__420unreachable_sentinelE:
	.zero		1
	.type		_ZN41_INTERNAL_5edd502f_4_k_cu_a26a7235_2871374cuda3std6ranges3__45__cpo5ssizeE,@object
	.size		_ZN41_INTERNAL_5edd502f_4_k_cu_a26a7235_2871374cuda3std6ranges3__45__cpo5ssizeE,(_ZN41_INTERNAL_5edd502f_4_k_cu_a26a7235_2871376thrust24THRUST_300001_SM_1000_NS12placeholders3_10E - _ZN41_INTERNAL_5edd502f_4_k_cu_a26a7235_2871374cuda3std6ranges3__45__cpo5ssizeE)
_ZN41_INTERNAL_5edd502f_4_k_cu_a26a7235_2871374cuda3std6ranges3__45__cpo5ssizeE:
	.zero		1
	.type		_ZN41_INTERNAL_5edd502f_4_k_cu_a26a7235_2871376thrust24THRUST_300001_SM_1000_NS12placeholders3_10E,@object
	.size		_ZN41_INTERNAL_5edd502f_4_k_cu_a26a7235_2871376thrust24THRUST_300001_SM_1000_NS12placeholders3_10E,(_ZN41_INTERNAL_5edd502f_4_k_cu_a26a7235_2871374cuda3std3__45__cpo5crendE - _ZN41_INTERNAL_5edd502f_4_k_cu_a26a7235_2871376thrust24THRUST_300001_SM_1000_NS12placeholders3_10E)
_ZN41_INTERNAL_5edd502f_4_k_cu_a26a7235_2871376thrust24THRUST_300001_SM_1000_NS12placeholders3_10E:
	.zero		1
	.type		_ZN41_INTERNAL_5edd502f_4_k_cu_a26a7235_2871374cuda3std3__45__cpo5crendE,@object
	.size		_ZN41_INTERNAL_5edd502f_4_k_cu_a26a7235_2871374cuda3std3__45__cpo5crendE,(_ZN41_INTERNAL_5edd502f_4_k_cu_a26a7235_2871374cuda3std6ranges3__45__cpo4prevE - _ZN41_INTERNAL_5edd502f_4_k_cu_a26a7235_2871374cuda3std3__45__cpo5crendE)
_ZN41_INTERNAL_5edd502f_4_k_cu_a26a7235_2871374cuda3std3__45__cpo5crendE:
	.zero		1
	.type		_ZN41_INTERNAL_5edd502f_4_k_cu_a26a7235_2871374cuda3std6ranges3__45__cpo4prevE,@object
	.size		_ZN41_INTERNAL_5edd502f_4_k_cu_a26a7235_2871374cuda3std6ranges3__45__cpo4prevE,(_ZN41_INTERNAL_5edd502f_4_k_cu_a26a7235_2871374cuda3std6ranges3__45__cpo9iter_moveE - _ZN41_INTERNAL_5edd502f_4_k_cu_a26a7235_2871374cuda3std6ranges3__45__cpo4prevE)
_ZN41_INTERNAL_5edd502f_4_k_cu_a26a7235_2871374cuda3std6ranges3__45__cpo4prevE:
	.zero		1
	.type		_ZN41_INTERNAL_5edd502f_4_k_cu_a26a7235_2871374cuda3std6ranges3__45__cpo9iter_moveE,@object
	.size		_ZN41_INTERNAL_5edd502f_4_k_cu_a26a7235_2871374cuda3std6ranges3__45__cpo9iter_moveE,(_ZN41_INTERNAL_5edd502f_4_k_cu_a26a7235_2871376thrust24THRUST_300001_SM_1000_NS12placeholders2_2E - _ZN41_INTERNAL_5edd502f_4_k_cu_a26a7235_2871374cuda3std6ranges3__45__cpo9iter_moveE)
_ZN41_INTERNAL_5edd502f_4_k_cu_a26a7235_2871374cuda3std6ranges3__45__cpo9iter_moveE:
	.zero		1
	.type		_ZN41_INTERNAL_5edd502f_4_k_cu_a26a7235_2871376thrust24THRUST_300001_SM_1000_NS12placeholders2_2E,@object
	.size		_ZN41_INTERNAL_5edd502f_4_k_cu_a26a7235_2871376thrust24THRUST_300001_SM_1000_NS12placeholders2_2E,(_ZN41_INTERNAL_5edd502f_4_k_cu_a26a7235_2871376thrust24THRUST_300001_SM_1000_NS12placeholders2_4E - _ZN41_INTERNAL_5edd502f_4_k_cu_a26a7235_2871376thrust24THRUST_300001_SM_1000_NS12placeholders2_2E)
_ZN41_INTERNAL_5edd502f_4_k_cu_a26a7235_2871376thrust24THRUST_300001_SM_1000_NS12placeholders2_2E:
	.zero		1
	.type		_ZN41_INTERNAL_5edd502f_4_k_cu_a26a7235_2871376thrust24THRUST_300001_SM_1000_NS12placeholders2_4E,@object
	.size		_ZN41_INTERNAL_5edd502f_4_k_cu_a26a7235_2871376thrust24THRUST_300001_SM_1000_NS12placeholders2_4E,(_ZN41_INTERNAL_5edd502f_4_k_cu_a26a7235_2871374cuda3std3__45__cpo3endE - _ZN41_INTERNAL_5edd502f_4_k_cu_a26a7235_2871376thrust24THRUST_300001_SM_1000_NS12placeholders2_4E)
_ZN41_INTERNAL_5edd502f_4_k_cu_a26a7235_2871376thrust24THRUST_300001_SM_1000_NS12placeholders2_4E:
	.zero		1
	.type		_ZN41_INTERNAL_5edd502f_4_k_cu_a26a7235_2871374cuda3std3__45__cpo3endE,@object
	.size		_ZN41_INTERNAL_5edd502f_4_k_cu_a26a7235_2871374cuda3std3__45__cpo3endE,(_ZN41_INTERNAL_5edd502f_4_k_cu_a26a7235_2871374cuda3std6ranges3__45__cpo3endE - _ZN41_INTERNAL_5edd502f_4_k_cu_a26a7235_2871374cuda3std3__45__cpo3endE)
_ZN41_INTERNAL_5edd502f_4_k_cu_a26a7235_2871374cuda3std3__45__cpo3endE:
	.zero		1
	.type		_ZN41_INTERNAL_5edd502f_4_k_cu_a26a7235_2871374cuda3std6ranges3__45__cpo3endE,@object
	.size		_ZN41_INTERNAL_5edd502f_4_k_cu_a26a7235_2871374cuda3std6ranges3__45__cpo3endE,(_ZN41_INTERNAL_5edd502f_4_k_cu_a26a7235_2871374cuda3std3__419piecewise_constructE - _ZN41_INTERNAL_5edd502f_4_k_cu_a26a7235_2871374cuda3std6ranges3__45__cpo3endE)
_ZN41_INTERNAL_5edd502f_4_k_cu_a26a7235_2871374cuda3std6ranges3__45__cpo3endE:
	.zero		1
	.type		_ZN41_INTERNAL_5edd502f_4_k_cu_a26a7235_2871374cuda3std3__419piecewise_constructE,@object
	.size		_ZN41_INTERNAL_5edd502f_4_k_cu_a26a7235_2871374cuda3std3__419piecewise_constructE,(_ZN41_INTERNAL_5edd502f_4_k_cu_a26a7235_2871374cuda3std6ranges3__45__cpo5cdataE - _ZN41_INTERNAL_5edd502f_4_k_cu_a26a7235_2871374cuda3std3__419piecewise_constructE)
_ZN41_INTERNAL_5edd502f_4_k_cu_a26a7235_2871374cuda3std3__419piecewise_constructE:
	.zero		1
	.type		_ZN41_INTERNAL_5edd502f_4_k_cu_a26a7235_2871374cuda3std6ranges3__45__cpo5cdataE,@object
	.size		_ZN41_INTERNAL_5edd502f_4_k_cu_a26a7235_2871374cuda3std6ranges3__45__cpo5cdataE,(_ZN41_INTERNAL_5edd502f_4_k_cu_a26a7235_2871376thrust24THRUST_300001_SM_1000_NS12placeholders2_8E - _ZN41_INTERNAL_5edd502f_4_k_cu_a26a7235_2871374cuda3std6ranges3__45__cpo5cdataE)
_ZN41_INTERNAL_5edd502f_4_k_cu_a26a7235_2871374cuda3std6ranges3__45__cpo5cdataE:
	.zero		1
	.type		_ZN41_INTERNAL_5edd502f_4_k_cu_a26a7235_2871376thrust24THRUST_300001_SM_1000_NS12placeholders2_8E,@object
	.size		_ZN41_INTERNAL_5edd502f_4_k_cu_a26a7235_2871376thrust24THRUST_300001_SM_1000_NS12placeholders2_8E,(_ZN41_INTERNAL_5edd502f_4_k_cu_a26a7235_2871374cuda3std3__45__cpo4rendE - _ZN41_INTERNAL_5edd502f_4_k_cu_a26a7235_2871376thrust24THRUST_300001_SM_1000_NS12placeholders2_8E)
_ZN41_INTERNAL_5edd502f_4_k_cu_a26a7235_2871376thrust24THRUST_300001_SM_1000_NS12placeholders2_8E:
	.zero		1
	.type		_ZN41_INTERNAL_5edd502f_4_k_cu_a26a7235_2871374cuda3std3__45__cpo4rendE,@object
	.size		_ZN41_INTERNAL_5edd502f_4_k_cu_a26a7235_2871374cuda3std3__45__cpo4rendE,(_ZN41_INTERNAL_5edd502f_4_k_cu_a26a7235_2871374cuda3std6ranges3__45__cpo9iter_swapE - _ZN41_INTERNAL_5edd502f_4_k_cu_a26a7235_2871374cuda3std3__45__cpo4rendE)
_ZN41_INTERNAL_5edd502f_4_k_cu_a26a7235_2871374cuda3std3__45__cpo4rendE:
	.zero		1
	.type		_ZN41_INTERNAL_5edd502f_4_k_cu_a26a7235_2871374cuda3std6ranges3__45__cpo9iter_swapE,@object
	.size		_ZN41_INTERNAL_5edd502f_4_k_cu_a26a7235_2871374cuda3std6ranges3__45__cpo9iter_swapE,(_ZN41_INTERNAL_5edd502f_4_k_cu_a26a7235_2871374cuda3std3__48unexpectE - _ZN41_INTERNAL_5edd502f_4_k_cu_a26a7235_2871374cuda3std6ranges3__45__cpo9iter_swapE)
_ZN41_INTERNAL_5edd502f_4_k_cu_a26a7235_2871374cuda3std6ranges3__45__cpo9iter_swapE:
	.zero		1
	.type		_ZN41_INTERNAL_5edd502f_4_k_cu_a26a7235_2871374cuda3std3__48unexpectE,@object
	.size		_ZN41_INTERNAL_5edd502f_4_k_cu_a26a7235_2871374cuda3std3__48unexpectE,(_ZN41_INTERNAL_5edd502f_4_k_cu_a26a7235_2871376thrust24THRUST_300001_SM_1000_NS6system6detail10sequential3seqE - _ZN41_INTERNAL_5edd502f_4_k_cu_a26a7235_2871374cuda3std3__48unexpectE)
_ZN41_INTERNAL_5edd502f_4_k_cu_a26a7235_2871374cuda3std3__48unexpectE:
	.zero		1
	.type		_ZN41_INTERNAL_5edd502f_4_k_cu_a26a7235_2871376thrust24THRUST_300001_SM_1000_NS6system6detail10sequential3seqE,@object
	.size		_ZN41_INTERNAL_5edd502f_4_k_cu_a26a7235_2871376thrust24THRUST_300001_SM_1000_NS6system6detail10sequential3seqE,(.L_29 - _ZN41_INTERNAL_5edd502f_4_k_cu_a26a7235_2871376thrust24THRUST_300001_SM_1000_NS6system6detail10sequential3seqE)
_ZN41_INTERNAL_5edd502f_4_k_cu_a26a7235_2871376thrust24THRUST_300001_SM_1000_NS6system6detail10sequential3seqE:
	.zero		1
.L_29:


//--------------------- .nv.constant0._ZN3cub18CUB_300001_SM_10006detail11EmptyKernelIvEEvv --------------------------
	.section	.nv.constant0._ZN3cub18CUB_300001_SM_10006detail11EmptyKernelIvEEvv,"a",@progbits
	.sectionflags	@""
	.align	4
.nv.constant0._ZN3cub18CUB_300001_SM_10006detail11EmptyKernelIvEEvv:
	.zero		896


//--------------------- SYMBOLS --------------------------

	.type		.nv.reservedSmem.offset0,@object
	.size		.nv.reservedSmem.offset0,0x4
